//
// Generated by NVIDIA NVVM Compiler
//
// Compiler Build ID: CL-36424714
// Cuda compilation tools, release 13.0, V13.0.88
// Based on NVVM 20.0.0
//

.version 9.0
.target sm_100
.address_size 64

	// .globl	_Z6matmulPKfS0_Pfiii
// _ZZ6matmulPKfS0_PfiiiE5As_hi has been demoted
// _ZZ6matmulPKfS0_PfiiiE5Bs_hi has been demoted
// _ZZ6matmulPKfS0_PfiiiE5As_lo has been demoted
// _ZZ6matmulPKfS0_PfiiiE5Bs_lo has been demoted

.visible .entry _Z6matmulPKfS0_Pfiii(
	.param .u64 .ptr .align 1 _Z6matmulPKfS0_Pfiii_param_0,
	.param .u64 .ptr .align 1 _Z6matmulPKfS0_Pfiii_param_1,
	.param .u64 .ptr .align 1 _Z6matmulPKfS0_Pfiii_param_2,
	.param .u32 _Z6matmulPKfS0_Pfiii_param_3,
	.param .u32 _Z6matmulPKfS0_Pfiii_param_4,
	.param .u32 _Z6matmulPKfS0_Pfiii_param_5
)
{
	.reg .pred 	%p<28>;
	.reg .b16 	%rs<25>;
	.reg .b32 	%r<160>;
	.reg .b32 	%f<156>;
	.reg .b64 	%rd<29>;
	// demoted variable
	.shared .align 2 .b8 _ZZ6matmulPKfS0_PfiiiE5As_hi[512];
	// demoted variable
	.shared .align 2 .b8 _ZZ6matmulPKfS0_PfiiiE5Bs_hi[512];
	// demoted variable
	.shared .align 2 .b8 _ZZ6matmulPKfS0_PfiiiE5As_lo[512];
	// demoted variable
	.shared .align 2 .b8 _ZZ6matmulPKfS0_PfiiiE5Bs_lo[512];
	ld.param.u64 	%rd4, [_Z6matmulPKfS0_Pfiii_param_0];
	ld.param.u64 	%rd5, [_Z6matmulPKfS0_Pfiii_param_1];
	ld.param.u32 	%r78, [_Z6matmulPKfS0_Pfiii_param_3];
	ld.param.u32 	%r79, [_Z6matmulPKfS0_Pfiii_param_4];
	ld.param.u32 	%r80, [_Z6matmulPKfS0_Pfiii_param_5];
	cvta.to.global.u64 	%rd1, %rd5;
	cvta.to.global.u64 	%rd2, %rd4;
	mov.u32 	%r81, %ctaid.x;
	shl.b32 	%r1, %r81, 4;
	mov.u32 	%r2, %tid.x;
	and.b32  	%r3, %r2, 31;
	setp.lt.s32 	%p1, %r80, 1;
	mov.f32 	%f148, 0f00000000;
	mov.f32 	%f149, %f148;
	mov.f32 	%f150, %f148;
	mov.f32 	%f151, %f148;
	mov.f32 	%f152, %f148;
	mov.f32 	%f153, %f148;
	mov.f32 	%f154, %f148;
	mov.f32 	%f155, %f148;
	@%p1 bra 	$L__BB0_22;
	and.b32  	%r4, %r2, 15;
	add.s32 	%r5, %r4, %r1;
	or.b32  	%r83, %r3, 96;
	shr.u32 	%r6, %r83, 4;
	shl.b32 	%r7, %r79, 3;
	shl.b32 	%r8, %r80, 3;
	or.b32  	%r84, %r3, 64;
	shr.u32 	%r9, %r84, 4;
	or.b32  	%r85, %r3, 32;
	shr.u32 	%r10, %r85, 4;
	shr.u32 	%r11, %r3, 4;
	mov.b32 	%r138, 0;
	mov.f32 	%f124, 0f00000000;
	mov.f32 	%f125, %f124;
	mov.f32 	%f126, %f124;
	mov.f32 	%f127, %f124;
	mov.f32 	%f128, %f124;
	mov.f32 	%f129, %f124;
	mov.f32 	%f130, %f124;
	mov.f32 	%f131, %f124;
	mov.f32 	%f132, %f124;
	mov.f32 	%f133, %f124;
	mov.f32 	%f134, %f124;
	mov.f32 	%f135, %f124;
	mov.f32 	%f136, %f124;
	mov.f32 	%f137, %f124;
	mov.f32 	%f138, %f124;
	mov.f32 	%f139, %f124;
$L__BB0_2:
	mov.u32 	%r86, %tid.x;
	and.b32  	%r159, %r86, 31;
	shl.b32 	%r87, %r86, 1;
	and.b32  	%r88, %r87, 62;
	or.b32  	%r89, %r88, 128;
	mov.u32 	%r90, _ZZ6matmulPKfS0_PfiiiE5Bs_lo;
	add.s32 	%r144, %r90, %r89;
	mov.u32 	%r91, _ZZ6matmulPKfS0_PfiiiE5As_hi;
	add.s32 	%r141, %r91, %r89;
	mov.u32 	%r92, _ZZ6matmulPKfS0_PfiiiE5Bs_hi;
	add.s32 	%r140, %r92, %r89;
	mov.u32 	%r93, _ZZ6matmulPKfS0_PfiiiE5As_lo;
	add.s32 	%r139, %r93, %r89;
	add.s32 	%r18, %r4, %r138;
	add.s32 	%r157, %r6, %r138;
	mad.lo.s32 	%r158, %r79, %r157, %r5;
	mov.u32 	%r94, %ctaid.y;
	shl.b32 	%r95, %r94, 4;
	or.b32  	%r155, %r6, %r95;
	mad.lo.s32 	%r156, %r80, %r155, %r18;
	add.s32 	%r153, %r9, %r138;
	mad.lo.s32 	%r154, %r79, %r153, %r5;
	or.b32  	%r151, %r9, %r95;
	mad.lo.s32 	%r152, %r80, %r151, %r18;
	add.s32 	%r149, %r10, %r138;
	mad.lo.s32 	%r150, %r79, %r149, %r5;
	or.b32  	%r147, %r10, %r95;
	mad.lo.s32 	%r148, %r80, %r147, %r18;
	add.s32 	%r146, %r11, %r138;
	mad.lo.s32 	%r145, %r79, %r146, %r5;
	or.b32  	%r143, %r11, %r95;
	mad.lo.s32 	%r142, %r80, %r143, %r18;
$L__BB0_3:
	setp.ge.s32 	%p2, %r18, %r80;
	setp.ge.s32 	%p3, %r143, %r78;
	mov.f32 	%f140, 0f00000000;
	or.pred  	%p4, %p3, %p2;
	@%p4 bra 	$L__BB0_5;
	mul.wide.u32 	%rd6, %r142, 4;
	add.s64 	%rd7, %rd2, %rd6;
	ld.global.nc.f32 	%f140, [%rd7];
$L__BB0_5:
	setp.ge.s32 	%p5, %r5, %r79;
	// begin inline asm
	{  cvt.rn.f16.f32 %rs1, %f140;}

	// end inline asm
	st.shared.u16 	[%r141+-128], %rs1;
	// begin inline asm
	{  cvt.f32.f16 %f69, %rs1;}

	// end inline asm
	sub.f32 	%f72, %f140, %f69;
	mul.f32 	%f70, %f72, 0f45000000;
	// begin inline asm
	{  cvt.rn.f16.f32 %rs3, %f70;}

	// end inline asm
	st.shared.u16 	[%r139+-128], %rs3;
	setp.ge.s32 	%p6, %r146, %r80;
	mov.f32 	%f141, 0f00000000;
	or.pred  	%p7, %p6, %p5;
	@%p7 bra 	$L__BB0_7;
	mul.wide.s32 	%rd8, %r145, 4;
	add.s64 	%rd9, %rd1, %rd8;
	ld.global.nc.f32 	%f141, [%rd9];
$L__BB0_7:
	// begin inline asm
	{  cvt.rn.f16.f32 %rs4, %f141;}

	// end inline asm
	st.shared.u16 	[%r140+-128], %rs4;
	// begin inline asm
	{  cvt.f32.f16 %f74, %rs4;}

	// end inline asm
	sub.f32 	%f77, %f141, %f74;
	mul.f32 	%f75, %f77, 0f45000000;
	// begin inline asm
	{  cvt.rn.f16.f32 %rs6, %f75;}

	// end inline asm
	st.shared.u16 	[%r144+-128], %rs6;
	setp.ge.s32 	%p9, %r147, %r78;
	mov.f32 	%f142, 0f00000000;
	or.pred  	%p10, %p9, %p2;
	@%p10 bra 	$L__BB0_9;
	mul.wide.u32 	%rd10, %r148, 4;
	add.s64 	%rd11, %rd2, %rd10;
	ld.global.nc.f32 	%f142, [%rd11];
$L__BB0_9:
	// begin inline asm
	{  cvt.rn.f16.f32 %rs7, %f142;}

	// end inline asm
	st.shared.u16 	[%r141+-64], %rs7;
	// begin inline asm
	{  cvt.f32.f16 %f79, %rs7;}

	// end inline asm
	sub.f32 	%f82, %f142, %f79;
	mul.f32 	%f80, %f82, 0f45000000;
	// begin inline asm
	{  cvt.rn.f16.f32 %rs9, %f80;}

	// end inline asm
	st.shared.u16 	[%r139+-64], %rs9;
	setp.ge.s32 	%p12, %r149, %r80;
	mov.f32 	%f143, 0f00000000;
	or.pred  	%p13, %p12, %p5;
	@%p13 bra 	$L__BB0_11;
	mul.wide.s32 	%rd12, %r150, 4;
	add.s64 	%rd13, %rd1, %rd12;
	ld.global.nc.f32 	%f143, [%rd13];
$L__BB0_11:
	// begin inline asm
	{  cvt.rn.f16.f32 %rs10, %f143;}

	// end inline asm
	st.shared.u16 	[%r140+-64], %rs10;
	// begin inline asm
	{  cvt.f32.f16 %f84, %rs10;}

	// end inline asm
	sub.f32 	%f87, %f143, %f84;
	mul.f32 	%f85, %f87, 0f45000000;
	// begin inline asm
	{  cvt.rn.f16.f32 %rs12, %f85;}

	// end inline asm
	st.shared.u16 	[%r144+-64], %rs12;
	setp.ge.s32 	%p15, %r151, %r78;
	mov.f32 	%f144, 0f00000000;
	or.pred  	%p16, %p15, %p2;
	@%p16 bra 	$L__BB0_13;
	mul.wide.u32 	%rd14, %r152, 4;
	add.s64 	%rd15, %rd2, %rd14;
	ld.global.nc.f32 	%f144, [%rd15];
$L__BB0_13:
	// begin inline asm
	{  cvt.rn.f16.f32 %rs13, %f144;}

	// end inline asm
	st.shared.u16 	[%r141], %rs13;
	// begin inline asm
	{  cvt.f32.f16 %f89, %rs13;}

	// end inline asm
	sub.f32 	%f92, %f144, %f89;
	mul.f32 	%f90, %f92, 0f45000000;
	// begin inline asm
	{  cvt.rn.f16.f32 %rs15, %f90;}

	// end inline asm
	st.shared.u16 	[%r139], %rs15;
	setp.ge.s32 	%p18, %r153, %r80;
	mov.f32 	%f145, 0f00000000;
	or.pred  	%p19, %p18, %p5;
	@%p19 bra 	$L__BB0_15;
	mul.wide.s32 	%rd16, %r154, 4;
	add.s64 	%rd17, %rd1, %rd16;
	ld.global.nc.f32 	%f145, [%rd17];
$L__BB0_15:
	// begin inline asm
	{  cvt.rn.f16.f32 %rs16, %f145;}

	// end inline asm
	st.shared.u16 	[%r140], %rs16;
	// begin inline asm
	{  cvt.f32.f16 %f94, %rs16;}

	// end inline asm
	sub.f32 	%f97, %f145, %f94;
	mul.f32 	%f95, %f97, 0f45000000;
	// begin inline asm
	{  cvt.rn.f16.f32 %rs18, %f95;}

	// end inline asm
	st.shared.u16 	[%r144], %rs18;
	setp.ge.s32 	%p21, %r155, %r78;
	mov.f32 	%f146, 0f00000000;
	or.pred  	%p22, %p21, %p2;
	@%p22 bra 	$L__BB0_17;
	mul.wide.u32 	%rd18, %r156, 4;
	add.s64 	%rd19, %rd2, %rd18;
	ld.global.nc.f32 	%f146, [%rd19];
$L__BB0_17:
	// begin inline asm
	{  cvt.rn.f16.f32 %rs19, %f146;}

	// end inline asm
	st.shared.u16 	[%r141+64], %rs19;
	// begin inline asm
	{  cvt.f32.f16 %f99, %rs19;}

	// end inline asm
	sub.f32 	%f102, %f146, %f99;
	mul.f32 	%f100, %f102, 0f45000000;
	// begin inline asm
	{  cvt.rn.f16.f32 %rs21, %f100;}

	// end inline asm
	st.shared.u16 	[%r139+64], %rs21;
	setp.ge.s32 	%p24, %r157, %r80;
	mov.f32 	%f147, 0f00000000;
	or.pred  	%p25, %p24, %p5;
	@%p25 bra 	$L__BB0_19;
	mul.wide.s32 	%rd20, %r158, 4;
	add.s64 	%rd21, %rd1, %rd20;
	ld.global.nc.f32 	%f147, [%rd21];
$L__BB0_19:
	// begin inline asm
	{  cvt.rn.f16.f32 %rs22, %f147;}

	// end inline asm
	st.shared.u16 	[%r140+64], %rs22;
	// begin inline asm
	{  cvt.f32.f16 %f104, %rs22;}

	// end inline asm
	sub.f32 	%f106, %f147, %f104;
	mul.f32 	%f105, %f106, 0f45000000;
	// begin inline asm
	{  cvt.rn.f16.f32 %rs24, %f105;}

	// end inline asm
	st.shared.u16 	[%r144+64], %rs24;
	add.s32 	%r56, %r159, 128;
	add.s32 	%r158, %r158, %r7;
	add.s32 	%r157, %r157, 8;
	add.s32 	%r156, %r156, %r8;
	add.s32 	%r155, %r155, 8;
	add.s32 	%r154, %r154, %r7;
	add.s32 	%r153, %r153, 8;
	add.s32 	%r152, %r152, %r8;
	add.s32 	%r151, %r151, 8;
	add.s32 	%r150, %r150, %r7;
	add.s32 	%r149, %r149, 8;
	add.s32 	%r148, %r148, %r8;
	add.s32 	%r147, %r147, 8;
	add.s32 	%r146, %r146, 8;
	add.s32 	%r145, %r145, %r7;
	add.s32 	%r144, %r144, 256;
	add.s32 	%r143, %r143, 8;
	add.s32 	%r142, %r142, %r8;
	add.s32 	%r141, %r141, 256;
	add.s32 	%r140, %r140, 256;
	add.s32 	%r139, %r139, 256;
	setp.lt.u32 	%p26, %r159, 128;
	mov.u32 	%r159, %r56;
	@%p26 bra 	$L__BB0_3;
	bar.sync 	0;
	mov.u32 	%r96, _ZZ6matmulPKfS0_PfiiiE5As_hi;
	mov.b32 	%r97, 16;
	wmma.load.a.sync.aligned.row.m16n16k16.shared.f16 	{%r98, %r99, %r100, %r101, %r102, %r103, %r104, %r105}, [%r96], %r97;
	mov.u32 	%r106, _ZZ6matmulPKfS0_PfiiiE5Bs_hi;
	wmma.load.b.sync.aligned.row.m16n16k16.shared.f16 	{%r107, %r108, %r109, %r110, %r111, %r112, %r113, %r114}, [%r106], %r97;
	mov.u32 	%r115, _ZZ6matmulPKfS0_PfiiiE5As_lo;
	wmma.load.a.sync.aligned.row.m16n16k16.shared.f16 	{%r116, %r117, %r118, %r119, %r120, %r121, %r122, %r123}, [%r115], %r97;
	mov.u32 	%r124, _ZZ6matmulPKfS0_PfiiiE5Bs_lo;
	wmma.load.b.sync.aligned.row.m16n16k16.shared.f16 	{%r125, %r126, %r127, %r128, %r129, %r130, %r131, %r132}, [%r124], %r97;
	wmma.mma.sync.aligned.row.row.m16n16k16.f32.f32 {%f107, %f108, %f109, %f110, %f111, %f112, %f113, %f114}, {%r116, %r117, %r118, %r119, %r120, %r121, %r122, %r123}, {%r107, %r108, %r109, %r110, %r111, %r112, %r113, %r114}, {%f139, %f138, %f137, %f136, %f135, %f134, %f133, %f132};
	wmma.mma.sync.aligned.row.row.m16n16k16.f32.f32 {%f139, %f138, %f137, %f136, %f135, %f134, %f133, %f132}, {%r98, %r99, %r100, %r101, %r102, %r103, %r104, %r105}, {%r125, %r126, %r127, %r128, %r129, %r130, %r131, %r132}, {%f107, %f108, %f109, %f110, %f111, %f112, %f113, %f114};
	bar.sync 	0;
	mov.f32 	%f115, 0f00000000;
	wmma.mma.sync.aligned.row.row.m16n16k16.f32.f32 {%f116, %f117, %f118, %f119, %f120, %f121, %f122, %f123}, {%r98, %r99, %r100, %r101, %r102, %r103, %r104, %r105}, {%r107, %r108, %r109, %r110, %r111, %r112, %r113, %r114}, {%f115, %f115, %f115, %f115, %f115, %f115, %f115, %f115};
	add.f32 	%f124, %f116, %f124;
	add.f32 	%f125, %f117, %f125;
	add.f32 	%f126, %f118, %f126;
	add.f32 	%f127, %f119, %f127;
	add.f32 	%f128, %f120, %f128;
	add.f32 	%f129, %f121, %f129;
	add.f32 	%f130, %f122, %f130;
	add.f32 	%f131, %f123, %f131;
	add.s32 	%r138, %r138, 16;
	setp.lt.s32 	%p27, %r138, %r80;
	@%p27 bra 	$L__BB0_2;
	fma.rn.f32 	%f148, %f139, 0f3A000000, %f124;
	fma.rn.f32 	%f149, %f138, 0f3A000000, %f125;
	fma.rn.f32 	%f150, %f137, 0f3A000000, %f126;
	fma.rn.f32 	%f151, %f136, 0f3A000000, %f127;
	fma.rn.f32 	%f152, %f135, 0f3A000000, %f128;
	fma.rn.f32 	%f153, %f134, 0f3A000000, %f129;
	fma.rn.f32 	%f154, %f133, 0f3A000000, %f130;
	fma.rn.f32 	%f155, %f132, 0f3A000000, %f131;
$L__BB0_22:
	ld.param.u64 	%rd28, [_Z6matmulPKfS0_Pfiii_param_2];
	cvta.to.global.u64 	%rd22, %rd28;
	mov.u32 	%r133, %ctaid.y;
	mul.lo.s32 	%r134, %r133, %r79;
	shl.b32 	%r135, %r134, 4;
	cvt.s64.s32 	%rd23, %r135;
	mov.u32 	%r136, %ctaid.x;
	shl.b32 	%r137, %r136, 4;
	cvt.u64.u32 	%rd24, %r137;
	add.s64 	%rd25, %rd23, %rd24;
	shl.b64 	%rd26, %rd25, 2;
	add.s64 	%rd27, %rd22, %rd26;
	wmma.store.d.sync.aligned.row.m16n16k16.global.f32 	[%rd27], {%f148, %f149, %f150, %f151, %f152, %f153, %f154, %f155}, %r79;
	ret;

}


// ===== COMPILED SASS (sm_100) =====

	.target	sm_100

	.elftype	@"ET_EXEC"


//--------------------- .note.nv.tkinfo           --------------------------
	.section	.note.nv.tkinfo,"",@"SHT_NOTE"
	.sectionflags	@"SHF_NOTE_NV_TKINFO"
	.tkinfo
        /*0018*/ 	.word	0x00000002
        /*0030*/ 	.string	""
        /*0030*/ 	.string	"ptxas"
        /*0030*/ 	.string	"Cuda compilation tools, release 13.0, V13.0.88"
        /*0030*/ 	.string	"Build cuda_13.0.r13.0/compiler.36424714_0"
        /*0030*/ 	.string	"-arch sm_100 -m 64 "



//--------------------- .note.nv.cuinfo           --------------------------
	.section	.note.nv.cuinfo,"",@"SHT_NOTE"
	.sectionflags	@"SHF_NOTE_NV_CUINFO"
        /*0018*/ 	.short	0x0002
        /*001a*/ 	.short	0x0064
        /*001c*/ 	.short	0x0082
	.zero		2


//--------------------- .nv.info                  --------------------------
	.section	.nv.info,"",@"SHT_CUDA_INFO"
	.align	4


	//----- nvinfo : EIATTR_REGCOUNT
	.align		4
        /*0000*/ 	.byte	0x04, 0x2f
        /*0002*/ 	.short	(.L_1 - .L_0)
	.align		4
.L_0:
        /*0004*/ 	.word	index@(_Z6matmulPKfS0_Pfiii)
        /*0008*/ 	.word	0x00000038


	//----- nvinfo : EIATTR_FRAME_SIZE
	.align		4
.L_1:
        /*000c*/ 	.byte	0x04, 0x11
        /*000e*/ 	.short	(.L_3 - .L_2)
	.align		4
.L_2:
        /*0010*/ 	.word	index@(_Z6matmulPKfS0_Pfiii)
        /*0014*/ 	.word	0x00000000


	//----- nvinfo : EIATTR_MIN_STACK_SIZE
	.align		4
.L_3:
        /*0018*/ 	.byte	0x04, 0x12
        /*001a*/ 	.short	(.L_5 - .L_4)
	.align		4
.L_4:
        /*001c*/ 	.word	index@(_Z6matmulPKfS0_Pfiii)
        /*0020*/ 	.word	0x00000000
.L_5:


//--------------------- .nv.compat                --------------------------
	.section	.nv.compat,"",@"SHT_CUDA_COMPAT_INFO"
	.align	4
        /*0000*/ 	.byte	0x02, 0x09, 0x00, 0x00, 0x02, 0x02, 0x01, 0x00, 0x02, 0x05, 0x05, 0x00, 0x03, 0x07, 0x01, 0x01
        /*0010*/ 	.byte	0x02, 0x03, 0x00, 0x00, 0x02, 0x06, 0x01, 0x00, 0x04, 0x0b, 0x08, 0x00, 0x09, 0x00, 0x00, 0x00
        /*0020*/ 	.byte	0x00, 0x00, 0x00, 0x00


//--------------------- .nv.info._Z6matmulPKfS0_Pfiii --------------------------
	.section	.nv.info._Z6matmulPKfS0_Pfiii,"",@"SHT_CUDA_INFO"
	.sectionflags	@""
	.align	4


	//----- nvinfo : EIATTR_CUDA_API_VERSION
	.align		4
        /*0000*/ 	.byte	0x04, 0x37
        /*0002*/ 	.short	(.L_7 - .L_6)
.L_6:
        /*0004*/ 	.word	0x00000082


	//----- nvinfo : EIATTR_KPARAM_INFO
	.align		4
.L_7:
        /*0008*/ 	.byte	0x04, 0x17
        /*000a*/ 	.short	(.L_9 - .L_8)
.L_8:
        /*000c*/ 	.word	0x00000000
        /*0010*/ 	.short	0x0005
        /*0012*/ 	.short	0x0020
        /*0014*/ 	.byte	0x00, 0xf0, 0x11, 0x00


	//----- nvinfo : EIATTR_KPARAM_INFO
	.align		4
.L_9:
        /*0018*/ 	.byte	0x04, 0x17
        /*001a*/ 	.short	(.L_11 - .L_10)
.L_10:
        /*001c*/ 	.word	0x00000000
        /*0020*/ 	.short	0x0004
        /*0022*/ 	.short	0x001c
        /*0024*/ 	.byte	0x00, 0xf0, 0x11, 0x00


	//----- nvinfo : EIATTR_KPARAM_INFO
	.align		4
.L_11:
        /*0028*/ 	.byte	0x04, 0x17
        /*002a*/ 	.short	(.L_13 - .L_12)
.L_12:
        /*002c*/ 	.word	0x00000000
        /*0030*/ 	.short	0x0003
        /*0032*/ 	.short	0x0018
        /*0034*/ 	.byte	0x00, 0xf0, 0x11, 0x00


	//----- nvinfo : EIATTR_KPARAM_INFO
	.align		4
.L_13:
        /*0038*/ 	.byte	0x04, 0x17
        /*003a*/ 	.short	(.L_15 - .L_14)
.L_14:
        /*003c*/ 	.word	0x00000000
        /*0040*/ 	.short	0x0002
        /*0042*/ 	.short	0x0010
        /*0044*/ 	.byte	0x00, 0xf5, 0x21, 0x00


	//----- nvinfo : EIATTR_KPARAM_INFO
	.align		4
.L_15:
        /*0048*/ 	.byte	0x04, 0x17
        /*004a*/ 	.short	(.L_17 - .L_16)
.L_16:
        /*004c*/ 	.word	0x00000000
        /*0050*/ 	.short	0x0001
        /*0052*/ 	.short	0x0008
        /*0054*/ 	.byte	0x00, 0xf5, 0x21, 0x00


	//----- nvinfo : EIATTR_KPARAM_INFO
	.align		4
.L_17:
        /*0058*/ 	.byte	0x04, 0x17
        /*005a*/ 	.short	(.L_19 - .L_18)
.L_18:
        /*005c*/ 	.word	0x00000000
        /*0060*/ 	.short	0x0000
        /*0062*/ 	.short	0x0000
        /*0064*/ 	.byte	0x00, 0xf5, 0x21, 0x00


	//----- nvinfo : EIATTR_SPARSE_MMA_MASK
	.align		4
.L_19:
        /*0068*/ 	.byte	0x03, 0x50
        /*006a*/ 	.short	0x0000


	//----- nvinfo : EIATTR_WMMA_USED
	.align		4
        /*006c*/ 	.byte	0x01, 0x2b
	.zero		2


	//----- nvinfo : EIATTR_MAXREG_COUNT
	.align		4
        /*0070*/ 	.byte	0x03, 0x1b
        /*0072*/ 	.short	0x00ff


	//----- nvinfo : EIATTR_NUM_BARRIERS
	.align		4
        /*0074*/ 	.byte	0x02, 0x4c
        /*0076*/ 	.byte	0x01
	.zero		1


	//----- nvinfo : EIATTR_MERCURY_ISA_VERSION
	.align		4
        /*0078*/ 	.byte	0x03, 0x5f
        /*007a*/ 	.short	0x0101


	//----- nvinfo : EIATTR_VRC_CTA_INIT_COUNT
	.align		4
        /*007c*/ 	.byte	0x02, 0x4a
	.zero		1
	.zero		1


	//----- nvinfo : EIATTR_EXIT_INSTR_OFFSETS
	.align		4
        /*0080*/ 	.byte	0x04, 0x1c
        /*0082*/ 	.short	(.L_21 - .L_20)


	//   ....[0]....
.L_20:
        /*0084*/ 	.word	0x00001120


	//----- nvinfo : EIATTR_CRS_STACK_SIZE
	.align		4
.L_21:
        /*0088*/ 	.byte	0x04, 0x1e
        /*008a*/ 	.short	(.L_23 - .L_22)
.L_22:
        /*008c*/ 	.word	0x00000000


	//----- nvinfo : EIATTR_CBANK_PARAM_SIZE
	.align		4
.L_23:
        /*0090*/ 	.byte	0x03, 0x19
        /*0092*/ 	.short	0x0024


	//----- nvinfo : EIATTR_PARAM_CBANK
	.align		4
        /*0094*/ 	.byte	0x04, 0x0a
        /*0096*/ 	.short	(.L_25 - .L_24)
	.align		4
.L_24:
        /*0098*/ 	.word	index@(.nv.constant0._Z6matmulPKfS0_Pfiii)
        /*009c*/ 	.short	0x0380
        /*009e*/ 	.short	0x0024


	//----- nvinfo : EIATTR_SW_WAR
	.align		4
.L_25:
        /*00a0*/ 	.byte	0x04, 0x36
        /*00a2*/ 	.short	(.L_27 - .L_26)
.L_26:
        /*00a4*/ 	.word	0x00000008
.L_27:


//--------------------- .nv.callgraph             --------------------------
	.section	.nv.callgraph,"",@"SHT_CUDA_CALLGRAPH"
	.align	4
	.sectionentsize	8
	.align		4
        /*0000*/ 	.word	0x00000000
	.align		4
        /*0004*/ 	.word	0xffffffff
	.align		4
        /*0008*/ 	.word	0x00000000
	.align		4
        /*000c*/ 	.word	0xfffffffe
	.align		4
        /*0010*/ 	.word	0x00000000
	.align		4
        /*0014*/ 	.word	0xfffffffd
	.align		4
        /*0018*/ 	.word	0x00000000
	.align		4
        /*001c*/ 	.word	0xfffffffc


//--------------------- .text._Z6matmulPKfS0_Pfiii --------------------------
	.section	.text._Z6matmulPKfS0_Pfiii,"ax",@progbits
	.align	128
        .global         _Z6matmulPKfS0_Pfiii
        .type           _Z6matmulPKfS0_Pfiii,@function
        .size           _Z6matmulPKfS0_Pfiii,(.L_x_5 - _Z6matmulPKfS0_Pfiii)
        .other          _Z6matmulPKfS0_Pfiii,@"STO_CUDA_ENTRY STV_DEFAULT"
_Z6matmulPKfS0_Pfiii:
.text._Z6matmulPKfS0_Pfiii:
[----:B------:R-:W-:Y:S01]  /*0000*/  LDC R1, c[0x0][0x37c] ;  /* 0x0000df00ff017b82 */ /* 0x000fe20000000800 */
[----:B------:R-:W0:Y:S01]  /*0010*/  LDCU UR4, c[0x0][0x3a0] ;  /* 0x00007400ff0477ac */ /* 0x000e220008000800 */
[----:B------:R-:W-:Y:S02]  /*0020*/  CS2R R24, SRZ ;  /* 0x0000000000187805 */ /* 0x000fe4000001ff00 */
[----:B------:R-:W-:Y:S02]  /*0030*/  CS2R R26, SRZ ;  /* 0x00000000001a7805 */ /* 0x000fe4000001ff00 */
[----:B------:R-:W-:Y:S02]  /*0040*/  CS2R R20, SRZ ;  /* 0x0000000000147805 */ /* 0x000fe4000001ff00 */
[----:B------:R-:W-:Y:S01]  /*0050*/  CS2R R22, SRZ ;  /* 0x0000000000167805 */ /* 0x000fe2000001ff00 */
[----:B------:R-:W1:Y:S01]  /*0060*/  LDCU.64 UR12, c[0x0][0x358] ;  /* 0x00006b00ff0c77ac */ /* 0x000e620008000a00 */
[----:B0-----:R-:W-:-:S09]  /*0070*/  UISETP.GE.AND UP0, UPT, UR4, 0x1, UPT ;  /* 0x000000010400788c */ /* 0x001fd2000bf06270 */
[----:B-1----:R-:W-:Y:S05]  /*0080*/  BRA.U !UP0, `(.L_x_0) ;  /* 0x0000000d08c87547 */ /* 0x002fea000b800000 */
[----:B------:R-:W0:Y:S01]  /*0090*/  S2R R38, SR_TID.X ;  /* 0x0000000000267919 */ /* 0x000e220000002100 */
[----:B------:R-:W-:Y:S01]  /*00a0*/  IMAD.MOV.U32 R33, RZ, RZ, RZ ;  /* 0x000000ffff217224 */ /* 0x000fe200078e00ff */
[----:B------:R-:W-:Y:S02]  /*00b0*/  CS2R R6, SRZ ;  /* 0x0000000000067805 */ /* 0x000fe4000001ff00 */
[----:B------:R-:W-:Y:S01]  /*00c0*/  CS2R R4, SRZ ;  /* 0x0000000000047805 */ /* 0x000fe2000001ff00 */
[----:B------:R-:W1:Y:S01]  /*00d0*/  S2R R9, SR_CTAID.X ;  /* 0x0000000000097919 */ /* 0x000e620000002500 */
[----:B------:R-:W-:Y:S01]  /*00e0*/  CS2R R2, SRZ ;  /* 0x0000000000027805 */ /* 0x000fe2000001ff00 */
[----:B------:R-:W-:Y:S01]  /*00f0*/  IMAD.MOV.U32 R0, RZ, RZ, RZ ;  /* 0x000000ffff007224 */ /* 0x000fe200078e00ff */
[----:B------:R-:W-:Y:S02]  /*0100*/  CS2R R22, SRZ ;  /* 0x0000000000167805 */ /* 0x000fe4000001ff00 */
[----:B------:R-:W-:-:S02]  /*0110*/  CS2R R20, SRZ ;  /* 0x0000000000147805 */ /* 0x000fc4000001ff00 */
[----:B------:R-:W-:Y:S02]  /*0120*/  CS2R R26, SRZ ;  /* 0x00000000001a7805 */ /* 0x000fe4000001ff00 */
[----:B------:R-:W-:Y:S01]  /*0130*/  CS2R R24, SRZ ;  /* 0x0000000000187805 */ /* 0x000fe2000001ff00 */
[----:B------:R-:W-:Y:S01]  /*0140*/  UMOV UR4, URZ ;  /* 0x000000ff00047c82 */ /* 0x000fe20008000000 */
[C---:B0-----:R-:W-:Y:S02]  /*0150*/  LOP3.LUT R35, R38.reuse, 0x1f, RZ, 0xc0, !PT ;  /* 0x0000001f26237812 */ /* 0x041fe400078ec0ff */
[----:B------:R-:W-:Y:S02]  /*0160*/  LOP3.LUT R38, R38, 0xf, RZ, 0xc0, !PT ;  /* 0x0000000f26267812 */ /* 0x000fe400078ec0ff */
[C---:B------:R-:W-:Y:S02]  /*0170*/  LOP3.LUT R32, R35.reuse, 0x60, RZ, 0xfc, !PT ;  /* 0x0000006023207812 */ /* 0x040fe400078efcff */
[----:B------:R-:W-:Y:S01]  /*0180*/  LOP3.LUT R34, R35, 0x40, RZ, 0xfc, !PT ;  /* 0x0000004023227812 */ /* 0x000fe200078efcff */
[----:B-1----:R-:W-:Y:S01]  /*0190*/  IMAD R36, R9, 0x10, R38 ;  /* 0x0000001009247824 */ /* 0x002fe200078e0226 */
[----:B------:R-:W-:-:S07]  /*01a0*/  LOP3.LUT R35, R35, 0x20, RZ, 0xfc, !PT ;  /* 0x0000002023237812 */ /* 0x000fce00078efcff */
.L_x_3:
[----:B------:R-:W0:Y:S01]  /*01b0*/  S2R R10, SR_TID.X ;  /* 0x00000000000a7919 */ /* 0x000e220000002100 */
[----:B------:R-:W1:Y:S01]  /*01c0*/  S2UR UR8, SR_CTAID.Y ;  /* 0x00000000000879c3 */ /* 0x000e620000002600 */
[----:B------:R-:W2:Y:S01]  /*01d0*/  LDCU UR15, c[0x0][0x3a0] ;  /* 0x00007400ff0f77ac */ /* 0x000ea20008000800 */
[----:B------:R-:W-:Y:S01]  /*01e0*/  IADD3 R30, PT, PT, R38, UR4, RZ ;  /* 0x00000004261e7c10 */ /* 0x000fe2000fffe0ff */
[----:B------:R-:W-:Y:S01]  /*01f0*/  BSSY.RECONVERGENT B0, `(.L_x_1) ;  /* 0x00000a7000007945 */ /* 0x000fe20003800200 */
[----:B------:R-:W-:Y:S01]  /*0200*/  LEA.HI R11, R32, UR4, RZ, 0x1c ;  /* 0x00000004200b7c11 */ /* 0x000fe2000f8fe0ff */
[----:B------:R-:W3:Y:S01]  /*0210*/  LDCU UR11, c[0x0][0x39c] ;  /* 0x00007380ff0b77ac */ /* 0x000ee20008000800 */
[----:B------:R-:W-:Y:S02]  /*0220*/  LEA.HI R8, R34, UR4, RZ, 0x1c ;  /* 0x0000000422087c11 */ /* 0x000fe4000f8fe0ff */
[----:B------:R-:W4:Y:S01]  /*0230*/  S2UR UR9, SR_CgaCtaId ;  /* 0x00000000000979c3 */ /* 0x000f220000008800 */
[----:B------:R-:W-:Y:S01]  /*0240*/  UMOV UR5, 0x400 ;  /* 0x0000040000057882 */ /* 0x000fe20000000000 */
[----:B------:R-:W-:Y:S01]  /*0250*/  LEA.HI R9, R35, UR4, RZ, 0x1c ;  /* 0x0000000423097c11 */ /* 0x000fe2000f8fe0ff */
[----:B------:R-:W-:-:S02]  /*0260*/  UIADD3 UR6, UPT, UPT, UR5, 0x600, URZ ;  /* 0x0000060005067890 */ /* 0x000fc4000fffe0ff */
[----:B------:R-:W-:Y:S01]  /*0270*/  UIADD3 UR7, UPT, UPT, UR5, 0x200, URZ ;  /* 0x0000020005077890 */ /* 0x000fe2000fffe0ff */
[----:B------:R-:W0:Y:S01]  /*0280*/  LDCU UR14, c[0x0][0x398] ;  /* 0x00007300ff0e77ac */ /* 0x000e220008000800 */
[----:B--2---:R-:W-:Y:S01]  /*0290*/  ISETP.GE.AND P1, PT, R30, UR15, PT ;  /* 0x0000000f1e007c0c */ /* 0x004fe2000bf26270 */
[--C-:B---3--:R-:W-:Y:S01]  /*02a0*/  IMAD R12, R11, UR11, R36.reuse ;  /* 0x0000000b0b0c7c24 */ /* 0x108fe2000f8e0224 */
[----:B-1----:R-:W-:Y:S01]  /*02b0*/  USHF.L.U32 UR8, UR8, 0x4, URZ ;  /* 0x0000000408087899 */ /* 0x002fe200080006ff */
[--C-:B------:R-:W-:Y:S02]  /*02c0*/  IMAD R13, R8, UR11, R36.reuse ;  /* 0x0000000b080d7c24 */ /* 0x100fe4000f8e0224 */
[----:B------:R-:W-:-:S03]  /*02d0*/  IMAD R47, R9, UR11, R36 ;  /* 0x0000000b092f7c24 */ /* 0x000fc6000f8e0224 */
[----:B------:R-:W-:Y:S02]  /*02e0*/  LEA.HI R29, R32, UR8, RZ, 0x1c ;  /* 0x00000008201d7c11 */ /* 0x000fe4000f8fe0ff */
[C---:B0-----:R-:W-:Y:S01]  /*02f0*/  LOP3.LUT R46, R10.reuse, 0x1f, RZ, 0xc0, !PT ;  /* 0x0000001f0a2e7812 */ /* 0x041fe200078ec0ff */
[----:B------:R-:W-:Y:S01]  /*0300*/  IMAD.SHL.U32 R10, R10, 0x2, RZ ;  /* 0x000000020a0a7824 */ /* 0x000fe200078e00ff */
[----:B----4-:R-:W-:Y:S01]  /*0310*/  ULEA UR10, UR9, UR5, 0x18 ;  /* 0x00000005090a7291 */ /* 0x010fe2000f8ec0ff */
[----:B------:R-:W-:Y:S01]  /*0320*/  LEA.HI R14, R34, UR8, RZ, 0x1c ;  /* 0x00000008220e7c11 */ /* 0x000fe2000f8fe0ff */
[----:B------:R-:W-:Y:S01]  /*0330*/  UIADD3 UR5, UPT, UPT, UR5, 0x400, URZ ;  /* 0x0000040005057890 */ /* 0x000fe2000fffe0ff */
[----:B------:R-:W-:Y:S01]  /*0340*/  LEA.HI R15, R35, UR8, RZ, 0x1c ;  /* 0x00000008230f7c11 */ /* 0x000fe2000f8fe0ff */
[----:B------:R-:W-:Y:S01]  /*0350*/  ULEA UR6, UR9, UR6, 0x18 ;  /* 0x0000000609067291 */ /* 0x000fe2000f8ec0ff */
[----:B------:R-:W-:Y:S01]  /*0360*/  LOP3.LUT R16, R10, 0x3e, RZ, 0xc0, !PT ;  /* 0x0000003e0a107812 */ /* 0x000fe200078ec0ff */
[----:B------:R-:W-:Y:S01]  /*0370*/  ULEA UR7, UR9, UR7, 0x18 ;  /* 0x0000000709077291 */ /* 0x000fe2000f8ec0ff */
[C---:B------:R-:W-:Y:S01]  /*0380*/  LEA.HI R28, R46.reuse, UR8, RZ, 0x1c ;  /* 0x000000082e1c7c11 */ /* 0x040fe2000f8fe0ff */
[----:B------:R-:W-:Y:S01]  /*0390*/  ULEA UR5, UR9, UR5, 0x18 ;  /* 0x0000000509057291 */ /* 0x000fe2000f8ec0ff */
[----:B------:R-:W-:Y:S01]  /*03a0*/  LEA.HI R10, R46, UR4, RZ, 0x1c ;  /* 0x000000042e0a7c11 */ /* 0x000fe2000f8fe0ff */
[--C-:B------:R-:W-:Y:S01]  /*03b0*/  IMAD R40, R29, UR15, R30.reuse ;  /* 0x0000000f1d287c24 */ /* 0x100fe2000f8e021e */
[----:B------:R-:W-:Y:S01]  /*03c0*/  LOP3.LUT R16, R16, 0x80, RZ, 0xfc, !PT ;  /* 0x0000008010107812 */ /* 0x000fe200078efcff */
[----:B------:R-:W-:-:S02]  /*03d0*/  IMAD R42, R14, UR15, R30 ;  /* 0x0000000f0e2a7c24 */ /* 0x000fc4000f8e021e */
[--C-:B------:R-:W-:Y:S01]  /*03e0*/  IMAD R39, R15, UR15, R30.reuse ;  /* 0x0000000f0f277c24 */ /* 0x100fe2000f8e021e */
[----:B------:R-:W-:Y:S01]  /*03f0*/  IADD3 R45, PT, PT, R16, UR7, RZ ;  /* 0x00000007102d7c10 */ /* 0x000fe2000fffe0ff */
[----:B------:R-:W-:Y:S02]  /*0400*/  IMAD R30, R28, UR15, R30 ;  /* 0x0000000f1c1e7c24 */ /* 0x000fe4000f8e021e */
[----:B------:R-:W-:Y:S02]  /*0410*/  IMAD R51, R10, UR11, R36 ;  /* 0x0000000b0a337c24 */ /* 0x000fe4000f8e0224 */
[C---:B------:R-:W-:Y:S02]  /*0420*/  VIADD R44, R16.reuse, UR6 ;  /* 0x00000006102c7c36 */ /* 0x040fe40008000000 */
[C---:B------:R-:W-:Y:S02]  /*0430*/  VIADD R31, R16.reuse, UR10 ;  /* 0x0000000a101f7c36 */ /* 0x040fe40008000000 */
[----:B------:R-:W-:-:S07]  /*0440*/  VIADD R43, R16, UR5 ;  /* 0x00000005102b7c36 */ /* 0x000fce0008000000 */
.L_x_2:
[----:B------:R-:W-:Y:S01]  /*0450*/  ISETP.GE.OR P0, PT, R28, UR14, P1 ;  /* 0x0000000e1c007c0c */ /* 0x000fe20008f06670 */
[----:B------:R-:W-:Y:S01]  /*0460*/  IMAD.MOV.U32 R49, RZ, RZ, RZ ;  /* 0x000000ffff317224 */ /* 0x000fe200078e00ff */
[----:B------:R-:W0:Y:S08]  /*0470*/  LDC R48, c[0x0][0x39c] ;  /* 0x0000e700ff307b82 */ /* 0x000e300000000800 */
[----:B------:R-:W1:Y:S08]  /*0480*/  LDC R37, c[0x0][0x3a0] ;  /* 0x0000e800ff257b82 */ /* 0x000e700000000800 */
[----:B------:R-:W2:Y:S02]  /*0490*/  @!P0 LDC.64 R16, c[0x0][0x380] ;  /* 0x0000e000ff108b82 */ /* 0x000ea40000000a00 */
[----:B--2---:R-:W-:-:S05]  /*04a0*/  @!P0 IMAD.WIDE.U32 R52, R30, 0x4, R16 ;  /* 0x000000041e348825 */ /* 0x004fca00078e0010 */
[----:B------:R-:W2:Y:S01]  /*04b0*/  @!P0 LDG.E.CONSTANT R49, desc[UR12][R52.64] ;  /* 0x0000000c34318981 */ /* 0x000ea2000c1e9900 */
[----:B0-----:R-:W-:Y:S01]  /*04c0*/  ISETP.GE.AND P0, PT, R36, R48, PT ;  /* 0x000000302400720c */ /* 0x001fe20003f06270 */
[----:B------:R-:W-:Y:S01]  /*04d0*/  IMAD.MOV.U32 R50, RZ, RZ, RZ ;  /* 0x000000ffff327224 */ /* 0x000fe200078e00ff */
[----:B------:R-:W-:Y:S02]  /*04e0*/  ISETP.GE.OR P3, PT, R15, UR14, P1 ;  /* 0x0000000e0f007c0c */ /* 0x000fe40008f66670 */
[----:B-1----:R-:W-:-:S11]  /*04f0*/  ISETP.GE.OR P2, PT, R10, R37, P0 ;  /* 0x000000250a00720c */ /* 0x002fd60000746670 */
[----:B------:R-:W0:Y:S08]  /*0500*/  @!P3 LDC.64 R16, c[0x0][0x380] ;  /* 0x0000e000ff10bb82 */ /* 0x000e300000000a00 */
[----:B------:R-:W1:Y:S02]  /*0510*/  @!P2 LDC.64 R18, c[0x0][0x388] ;  /* 0x0000e200ff12ab82 */ /* 0x000e640000000a00 */
[----:B-1----:R-:W-:-:S05]  /*0520*/  @!P2 IMAD.WIDE R18, R51, 0x4, R18 ;  /* 0x000000043312a825 */ /* 0x002fca00078e0212 */
[----:B------:R-:W3:Y:S01]  /*0530*/  @!P2 LDG.E.CONSTANT R50, desc[UR12][R18.64] ;  /* 0x0000000c1232a981 */ /* 0x000ee2000c1e9900 */
[----:B0-----:R-:W-:Y:S01]  /*0540*/  @!P3 IMAD.WIDE.U32 R16, R39, 0x4, R16 ;  /* 0x000000042710b825 */ /* 0x001fe200078e0010 */
[----:B--2---:R-:W-:-:S05]  /*0550*/  F2FP.F16.F32.PACK_AB R41, RZ, R49 ;  /* 0x00000031ff29723e */ /* 0x004fca00000000ff */
[----:B------:R-:W-:-:S05]  /*0560*/  HADD2.F32 R52, -RZ, R41.H0_H0 ;  /* 0x20000029ff347230 */ /* 0x000fca0000004100 */
[----:B------:R-:W-:Y:S01]  /*0570*/  FADD R49, -R52, R49 ;  /* 0x0000003134317221 */ /* 0x000fe20000000100 */
[----:B------:R-:W-:-:S06]  /*0580*/  MOV R52, RZ ;  /* 0x000000ff00347202 */ /* 0x000fcc0000000f00 */
[----:B------:R0:W2:Y:S01]  /*0590*/  @!P3 LDG.E.CONSTANT R52, desc[UR12][R16.64] ;  /* 0x0000000c1034b981 */ /* 0x0000a2000c1e9900 */
[----:B------:R-:W-:Y:S01]  /*05a0*/  ISETP.GE.OR P2, PT, R9, R37, P0 ;  /* 0x000000250900720c */ /* 0x000fe20000746670 */
[----:B------:R-:W-:Y:S01]  /*05b0*/  FMUL R49, R49, 2048 ;  /* 0x4500000031317820 */ /* 0x000fe20000400000 */
[----:B------:R-:W-:Y:S02]  /*05c0*/  ISETP.GE.OR P3, PT, R14, UR14, P1 ;  /* 0x0000000e0e007c0c */ /* 0x000fe40008f66670 */
[----:B0-----:R-:W-:Y:S02]  /*05d0*/  PRMT R16, R41, 0x7610, R16 ;  /* 0x0000761029107816 */ /* 0x001fe40000000010 */
[----:B------:R-:W-:-:S07]  /*05e0*/  F2FP.F16.F32.PACK_AB R17, RZ, R49 ;  /* 0x00000031ff11723e */ /* 0x000fce00000000ff */
[----:B------:R-:W0:Y:S01]  /*05f0*/  @!P2 LDC.64 R18, c[0x0][0x388] ;  /* 0x0000e200ff12ab82 */ /* 0x000e220000000a00 */
[----:B------:R-:W-:Y:S04]  /*0600*/  STS.U16 [R31+-0x80], R16 ;  /* 0xffff80101f007388 */ /* 0x000fe80000000400 */
[----:B------:R1:W-:Y:S03]  /*0610*/  STS.U16 [R43+-0x80], R17 ;  /* 0xffff80112b007388 */ /* 0x0003e60000000400 */
[----:B-1----:R-:W1:Y:S01]  /*0620*/  @!P3 LDC.64 R16, c[0x0][0x380] ;  /* 0x0000e000ff10bb82 */ /* 0x002e620000000a00 */
[----:B---3--:R-:W-:Y:S01]  /*0630*/  F2FP.F16.F32.PACK_AB R53, RZ, R50 ;  /* 0x00000032ff35723e */ /* 0x008fe200000000ff */
[----:B0-----:R-:W-:-:S04]  /*0640*/  @!P2 IMAD.WIDE R18, R47, 0x4, R18 ;  /* 0x000000042f12a825 */ /* 0x001fc800078e0212 */
[----:B------:R-:W-:-:S05]  /*0650*/  HADD2.F32 R41, -RZ, R53.H0_H0 ;  /* 0x20000035ff297230 */ /* 0x000fca0000004100 */
[----:B------:R-:W-:Y:S01]  /*0660*/  FADD R50, -R41, R50 ;  /* 0x0000003229327221 */ /* 0x000fe20000000100 */
[----:B------:R-:W-:-:S06]  /*0670*/  IMAD.MOV.U32 R41, RZ, RZ, RZ ;  /* 0x000000ffff297224 */ /* 0x000fcc00078e00ff */
[----:B------:R0:W3:Y:S01]  /*0680*/  @!P2 LDG.E.CONSTANT R41, desc[UR12][R18.64] ;  /* 0x0000000c1229a981 */ /* 0x0000e2000c1e9900 */
[----:B------:R-:W-:-:S03]  /*0690*/  FMUL R50, R50, 2048 ;  /* 0x4500000032327820 */ /* 0x000fc60000400000 */
[----:B------:R1:W-:Y:S01]  /*06a0*/  STS.U16 [R45+-0x80], R53 ;  /* 0xffff80352d007388 */ /* 0x0003e20000000400 */
[----:B0-----:R-:W-:Y:S01]  /*06b0*/  IMAD.MOV.U32 R18, RZ, RZ, RZ ;  /* 0x000000ffff127224 */ /* 0x001fe200078e00ff */
[----:B--2---:R-:W-:Y:S02]  /*06c0*/  F2FP.F16.F32.PACK_AB R19, RZ, R52 ;  /* 0x00000034ff13723e */ /* 0x004fe400000000ff */
[----:B------:R-:W-:Y:S02]  /*06d0*/  ISETP.GE.OR P2, PT, R8, R37, P0 ;  /* 0x000000250800720c */ /* 0x000fe40000746670 */
[----:B------:R-:W-:Y:S01]  /*06e0*/  F2FP.F16.F32.PACK_AB R50, RZ, R50 ;  /* 0x00000032ff32723e */ /* 0x000fe200000000ff */
[----:B------:R-:W-:-:S05]  /*06f0*/  HADD2.F32 R49, -RZ, R19.H0_H0 ;  /* 0x20000013ff317230 */ /* 0x000fca0000004100 */
[----:B------:R-:W-:Y:S01]  /*0700*/  FADD R49, -R49, R52 ;  /* 0x0000003431317221 */ /* 0x000fe20000000100 */
[----:B-1----:R-:W-:-:S05]  /*0710*/  @!P3 IMAD.WIDE.U32 R52, R42, 0x4, R16 ;  /* 0x000000042a34b825 */ /* 0x002fca00078e0010 */
[----:B------:R0:W2:Y:S01]  /*0720*/  @!P3 LDG.E.CONSTANT R18, desc[UR12][R52.64] ;  /* 0x0000000c3412b981 */ /* 0x0000a2000c1e9900 */
[----:B------:R-:W-:Y:S02]  /*0730*/  PRMT R17, R50, 0x7610, R17 ;  /* 0x0000761032117816 */ /* 0x000fe40000000011 */
[----:B------:R-:W-:-:S03]  /*0740*/  ISETP.GE.OR P3, PT, R29, UR14, P1 ;  /* 0x0000000e1d007c0c */ /* 0x000fc60008f66670 */
[----:B------:R1:W-:Y:S01]  /*0750*/  STS.U16 [R44+-0x80], R17 ;  /* 0xffff80112c007388 */ /* 0x0003e20000000400 */
[----:B0-----:R-:W-:Y:S01]  /*0760*/  PRMT R53, R19, 0x7610, R53 ;  /* 0x0000761013357816 */ /* 0x001fe20000000035 */
[----:B------:R-:W-:-:S04]  /*0770*/  FMUL R19, R49, 2048 ;  /* 0x4500000031137820 */ /* 0x000fc80000400000 */
[----:B------:R0:W-:Y:S01]  /*0780*/  STS.U16 [R31+-0x40], R53 ;  /* 0xffffc0351f007388 */ /* 0x0001e20000000400 */
[----:B-1----:R-:W0:Y:S01]  /*0790*/  @!P2 LDC.64 R16, c[0x0][0x388] ;  /* 0x0000e200ff10ab82 */ /* 0x002e220000000a00 */
[----:B------:R-:W-:Y:S02]  /*07a0*/  F2FP.F16.F32.PACK_AB R19, RZ, R19 ;  /* 0x00000013ff13723e */ /* 0x000fe400000000ff */
[----:B---3--:R-:W-:Y:S01]  /*07b0*/  F2FP.F16.F32.PACK_AB R50, RZ, R41 ;  /* 0x00000029ff32723e */ /* 0x008fe200000000ff */
[----:B0-----:R-:W-:Y:S01]  /*07c0*/  @!P2 IMAD.WIDE R52, R13, 0x4, R16 ;  /* 0x000000040d34a825 */ /* 0x001fe200078e0210 */
[----:B------:R-:W-:-:S03]  /*07d0*/  PRMT R17, R19, 0x7610, R17 ;  /* 0x0000761013117816 */ /* 0x000fc60000000011 */
[----:B------:R-:W-:Y:S02]  /*07e0*/  HADD2.F32 R49, -RZ, R50.H0_H0 ;  /* 0x20000032ff317230 */ /* 0x000fe40000004100 */
[----:B------:R0:W-:Y:S03]  /*07f0*/  STS.U16 [R43+-0x40], R17 ;  /* 0xffffc0112b007388 */ /* 0x0001e60000000400 */
[----:B------:R-:W-:Y:S01]  /*0800*/  FADD R41, -R49, R41 ;  /* 0x0000002931297221 */ /* 0x000fe20000000100 */
[----:B------:R-:W-:Y:S01]  /*0810*/  MOV R49, RZ ;  /* 0x000000ff00317202 */ /* 0x000fe20000000f00 */
[----:B0-----:R-:W0:Y:S05]  /*0820*/  @!P3 LDC.64 R16, c[0x0][0x380] ;  /* 0x0000e000ff10bb82 */ /* 0x001e2a0000000a00 */
[----:B------:R1:W3:Y:S01]  /*0830*/  @!P2 LDG.E.CONSTANT R49, desc[UR12][R52.64] ;  /* 0x0000000c3431a981 */ /* 0x0002e2000c1e9900 */
[----:B------:R-:W-:Y:S01]  /*0840*/  ISETP.GE.OR P0, PT, R11, R37, P0 ;  /* 0x000000250b00720c */ /* 0x000fe20000706670 */
[----:B------:R-:W-:-:S05]  /*0850*/  FMUL R41, R41, 2048 ;  /* 0x4500000029297820 */ /* 0x000fca0000400000 */
[----:B------:R-:W-:Y:S02]  /*0860*/  F2FP.F16.F32.PACK_AB R41, RZ, R41 ;  /* 0x00000029ff29723e */ /* 0x000fe400000000ff */
[----:B-1----:R-:W-:-:S05]  /*0870*/  PRMT R53, R50, 0x7610, R53 ;  /* 0x0000761032357816 */ /* 0x002fca0000000035 */
[----:B------:R0:W-:Y:S02]  /*0880*/  STS.U16 [R45+-0x40], R53 ;  /* 0xffffc0352d007388 */ /* 0x0001e40000000400 */
[----:B0-----:R-:W-:Y:S02]  /*0890*/  @!P3 IMAD.WIDE.U32 R52, R40, 0x4, R16 ;  /* 0x000000042834b825 */ /* 0x001fe400078e0010 */
[----:B------:R-:W0:Y:S01]  /*08a0*/  @!P0 LDC.64 R16, c[0x0][0x388] ;  /* 0x0000e200ff108b82 */ /* 0x000e220000000a00 */
[----:B--2---:R-:W-:-:S05]  /*08b0*/  F2FP.F16.F32.PACK_AB R19, RZ, R18 ;  /* 0x00000012ff13723e */ /* 0x004fca00000000ff */
[----:B------:R-:W-:-:S05]  /*08c0*/  HADD2.F32 R50, -RZ, R19.H0_H0 ;  /* 0x20000013ff327230 */ /* 0x000fca0000004100 */
[----:B------:R-:W-:Y:S01]  /*08d0*/  FADD R18, -R50, R18 ;  /* 0x0000001232127221 */ /* 0x000fe20000000100 */
[----:B------:R-:W-:-:S06]  /*08e0*/  IMAD.MOV.U32 R50, RZ, RZ, RZ ;  /* 0x000000ffff327224 */ /* 0x000fcc00078e00ff */
[----:B------:R1:W2:Y:S01]  /*08f0*/  @!P3 LDG.E.CONSTANT R50, desc[UR12][R52.64] ;  /* 0x0000000c3432b981 */ /* 0x0002a2000c1e9900 */
[----:B------:R-:W-:Y:S01]  /*0900*/  FMUL R18, R18, 2048 ;  /* 0x4500000012127820 */ /* 0x000fe20000400000 */
[----:B0-----:R-:W-:-:S04]  /*0910*/  @!P0 IMAD.WIDE R16, R12, 0x4, R16 ;  /* 0x000000040c108825 */ /* 0x001fc800078e0210 */
[----:B-1----:R-:W-:Y:S02]  /*0920*/  F2FP.F16.F32.PACK_AB R53, RZ, R18 ;  /* 0x00000012ff35723e */ /* 0x002fe400000000ff */
[----:B------:R-:W-:-:S05]  /*0930*/  PRMT R52, R41, 0x7610, R52 ;  /* 0x0000761029347816 */ /* 0x000fca0000000034 */
[----:B------:R-:W-:Y:S04]  /*0940*/  STS.U16 [R44+-0x40], R52 ;  /* 0xffffc0342c007388 */ /* 0x000fe80000000400 */
[----:B------:R2:W-:Y:S04]  /*0950*/  STS.U16 [R31], R19 ;  /* 0x000000131f007388 */ /* 0x0005e80000000400 */
[----:B------:R-:W-:Y:S01]  /*0960*/  STS.U16 [R43], R53 ;  /* 0x000000352b007388 */ /* 0x000fe20000000400 */
[----:B---3--:R-:W-:-:S05]  /*0970*/  F2FP.F16.F32.PACK_AB R18, RZ, R49 ;  /* 0x00000031ff12723e */ /* 0x008fca00000000ff */
[----:B------:R-:W-:-:S05]  /*0980*/  HADD2.F32 R41, -RZ, R18.H0_H0 ;  /* 0x20000012ff297230 */ /* 0x000fca0000004100 */
[----:B------:R-:W-:Y:S01]  /*0990*/  FADD R49, -R41, R49 ;  /* 0x0000003129317221 */ /* 0x000fe20000000100 */
[----:B--2---:R-:W-:-:S05]  /*09a0*/  F2FP.F16.F32.PACK_AB R19, RZ, R50 ;  /* 0x00000032ff13723e */ /* 0x004fca00000000ff */
[----:B------:R-:W-:-:S05]  /*09b0*/  HADD2.F32 R41, -RZ, R19.H0_H0 ;  /* 0x20000013ff297230 */ /* 0x000fca0000004100 */
[----:B------:R-:W-:Y:S01]  /*09c0*/  FADD R50, -R41, R50 ;  /* 0x0000003229327221 */ /* 0x000fe20000000100 */
[----:B------:R-:W-:-:S06]  /*09d0*/  IMAD.MOV.U32 R41, RZ, RZ, RZ ;  /* 0x000000ffff297224 */ /* 0x000fcc00078e00ff */
[----:B------:R-:W2:Y:S01]  /*09e0*/  @!P0 LDG.E.CONSTANT R41, desc[UR12][R16.64] ;  /* 0x0000000c10298981 */ /* 0x000ea2000c1e9900 */
[----:B------:R-:W-:Y:S01]  /*09f0*/  PRMT R52, R18, 0x7610, R52 ;  /* 0x0000761012347816 */ /* 0x000fe20000000034 */
[----:B------:R-:W-:Y:S01]  /*0a00*/  FMUL R49, R49, 2048 ;  /* 0x4500000031317820 */ /* 0x000fe20000400000 */
[----:B------:R-:W-:Y:S01]  /*0a10*/  ISETP.GE.U32.AND P0, PT, R46, 0x80, PT ;  /* 0x000000802e00780c */ /* 0x000fe20003f06070 */
[----:B------:R-:W-:Y:S01]  /*0a20*/  FMUL R50, R50, 2048 ;  /* 0x4500000032327820 */ /* 0x000fe20000400000 */
[C---:B------:R-:W-:Y:S01]  /*0a30*/  LEA R51, R48.reuse, R51, 0x3 ;  /* 0x0000003330337211 */ /* 0x040fe200078e18ff */
[----:B------:R-:W-:Y:S01]  /*0a40*/  STS.U16 [R45], R52 ;  /* 0x000000342d007388 */ /* 0x000fe20000000400 */
[----:B------:R-:W-:Y:S01]  /*0a50*/  F2FP.F16.F32.PACK_AB R49, RZ, R49 ;  /* 0x00000031ff31723e */ /* 0x000fe200000000ff */
[C---:B------:R-:W-:Y:S01]  /*0a60*/  IMAD R47, R48.reuse, 0x8, R47 ;  /* 0x00000008302f7824 */ /* 0x040fe200078e022f */
[----:B------:R-:W-:Y:S01]  /*0a70*/  F2FP.F16.F32.PACK_AB R50, RZ, R50 ;  /* 0x00000032ff32723e */ /* 0x000fe200000000ff */
[C---:B------:R-:W-:Y:S01]  /*0a80*/  IMAD R13, R48.reuse, 0x8, R13 ;  /* 0x00000008300d7824 */ /* 0x040fe200078e020d */
[----:B------:R-:W-:Y:S01]  /*0a90*/  LEA R12, R48, R12, 0x3 ;  /* 0x0000000c300c7211 */ /* 0x000fe200078e18ff */
[----:B------:R-:W-:Y:S01]  /*0aa0*/  STS.U16 [R44], R49 ;  /* 0x000000312c007388 */ /* 0x000fe20000000400 */
[----:B------:R-:W-:Y:S01]  /*0ab0*/  VIADD R46, R46, 0x80 ;  /* 0x000000802e2e7836 */ /* 0x000fe20000000000 */
[----:B------:R-:W-:Y:S01]  /*0ac0*/  IADD3 R14, PT, PT, R14, 0x8, RZ ;  /* 0x000000080e0e7810 */ /* 0x000fe20007ffe0ff */
[----:B------:R-:W-:Y:S01]  /*0ad0*/  VIADD R29, R29, 0x8 ;  /* 0x000000081d1d7836 */ /* 0x000fe20000000000 */
[----:B------:R-:W-:Y:S01]  /*0ae0*/  STS.U16 [R31+0x40], R19 ;  /* 0x000040131f007388 */ /* 0x000fe20000000400 */
[----:B------:R-:W-:Y:S01]  /*0af0*/  VIADD R15, R15, 0x8 ;  /* 0x000000080f0f7836 */ /* 0x000fe20000000000 */
[----:B------:R-:W-:Y:S01]  /*0b00*/  IADD3 R11, PT, PT, R11, 0x8, RZ ;  /* 0x000000080b0b7810 */ /* 0x000fe20007ffe0ff */
[----:B------:R-:W-:Y:S01]  /*0b10*/  VIADD R28, R28, 0x8 ;  /* 0x000000081c1c7836 */ /* 0x000fe20000000000 */
[----:B------:R0:W-:Y:S01]  /*0b20*/  STS.U16 [R43+0x40], R50 ;  /* 0x000040322b007388 */ /* 0x0001e20000000400 */
[----:B------:R-:W-:Y:S01]  /*0b30*/  VIADD R8, R8, 0x8 ;  /* 0x0000000808087836 */ /* 0x000fe20000000000 */
[----:B------:R-:W-:Y:S01]  /*0b40*/  IADD3 R10, PT, PT, R10, 0x8, RZ ;  /* 0x000000080a0a7810 */ /* 0x000fe20007ffe0ff */
[----:B------:R-:W-:Y:S01]  /*0b50*/  VIADD R9, R9, 0x8 ;  /* 0x0000000809097836 */ /* 0x000fe20000000000 */
[C---:B------:R-:W-:Y:S01]  /*0b60*/  LEA R42, R37.reuse, R42, 0x3 ;  /* 0x0000002a252a7211 */ /* 0x040fe200078e18ff */
[----:B------:R-:W-:-:S02]  /*0b70*/  IMAD R30, R37, 0x8, R30 ;  /* 0x00000008251e7824 */ /* 0x000fc400078e021e */
[C---:B------:R-:W-:Y:S02]  /*0b80*/  IMAD R39, R37.reuse, 0x8, R39 ;  /* 0x0000000825277824 */ /* 0x040fe400078e0227 */
[----:B------:R-:W-:Y:S01]  /*0b90*/  IMAD R40, R37, 0x8, R40 ;  /* 0x0000000825287824 */ /* 0x000fe200078e0228 */
[----:B0-----:R-:W-:Y:S01]  /*0ba0*/  IADD3 R43, PT, PT, R43, 0x100, RZ ;  /* 0x000001002b2b7810 */ /* 0x001fe20007ffe0ff */
[----:B------:R-:W-:Y:S01]  /*0bb0*/  VIADD R31, R31, 0x100 ;  /* 0x000001001f1f7836 */ /* 0x000fe20000000000 */
[----:B--2---:R-:W-:-:S05]  /*0bc0*/  F2FP.F16.F32.PACK_AB R17, RZ, R41 ;  /* 0x00000029ff11723e */ /* 0x004fca00000000ff */
[----:B------:R-:W-:Y:S01]  /*0bd0*/  HADD2.F32 R18, -RZ, R17.H0_H0 ;  /* 0x20000011ff127230 */ /* 0x000fe20000004100 */
[----:B------:R0:W-:Y:S04]  /*0be0*/  STS.U16 [R45+0x40], R17 ;  /* 0x000040112d007388 */ /* 0x0001e80000000400 */
[----:B------:R-:W-:-:S04]  /*0bf0*/  FADD R18, -R18, R41 ;  /* 0x0000002912127221 */ /* 0x000fc80000000100 */
[----:B------:R-:W-:Y:S01]  /*0c00*/  FMUL R18, R18, 2048 ;  /* 0x4500000012127820 */ /* 0x000fe20000400000 */
[----:B0-----:R-:W-:-:S04]  /*0c10*/  VIADD R45, R45, 0x100 ;  /* 0x000001002d2d7836 */ /* 0x001fc80000000000 */
[----:B------:R-:W-:-:S05]  /*0c20*/  F2FP.F16.F32.PACK_AB R18, RZ, R18 ;  /* 0x00000012ff12723e */ /* 0x000fca00000000ff */
[----:B------:R0:W-:Y:S02]  /*0c30*/  STS.U16 [R44+0x40], R18 ;  /* 0x000040122c007388 */ /* 0x0001e40000000400 */
[----:B0-----:R-:W-:Y:S01]  /*0c40*/  VIADD R44, R44, 0x100 ;  /* 0x000001002c2c7836 */ /* 0x001fe20000000000 */
[----:B------:R-:W-:Y:S06]  /*0c50*/  @!P0 BRA `(.L_x_2) ;  /* 0xfffffff400fc8947 */ /* 0x000fec000383ffff */
[----:B------:R-:W-:Y:S05]  /*0c60*/  BSYNC.RECONVERGENT B0 ;  /* 0x0000000000007941 */ /* 0x000fea0003800200 */
.L_x_1:
[----:B------:R-:W0:Y:S01]  /*0c70*/  S2R R10, SR_LANEID ;  /* 0x00000000000a7919 */ /* 0x000e220000000000 */
[----:B------:R-:W1:Y:S01]  /*0c80*/  S2UR UR6, SR_CgaCtaId ;  /* 0x00000000000679c3 */ /* 0x000e620000008800 */
[----:B------:R-:W-:Y:S01]  /*0c90*/  UMOV UR5, 0x400 ;  /* 0x0000040000057882 */ /* 0x000fe20000000000 */
[----:B------:R-:W-:-:S06]  /*0ca0*/  UIADD3 UR4, UPT, UPT, UR4, 0x10, URZ ;  /* 0x0000001004047890 */ /* 0x000fcc000fffe0ff */
[----:B------:R-:W-:Y:S01]  /*0cb0*/  BAR.SYNC.DEFER_BLOCKING 0x0 ;  /* 0x0000000000007b1d */ /* 0x000fe20000010000 */
[----:B------:R-:W-:Y:S02]  /*0cc0*/  UIADD3 UR7, UPT, UPT, UR5, 0x200, URZ ;  /* 0x0000020005077890 */ /* 0x000fe4000fffe0ff */
[----:B------:R-:W-:Y:S01]  /*0cd0*/  UIADD3 UR8, UPT, UPT, UR5, 0x400, URZ ;  /* 0x0000040005087890 */ /* 0x000fe2000fffe0ff */
[----:B------:R-:W-:Y:S01]  /*0ce0*/  ISETP.LE.AND P0, PT, R37, UR4, PT ;  /* 0x0000000425007c0c */ /* 0x000fe2000bf03270 */
[----:B-1----:R-:W-:Y:S02]  /*0cf0*/  ULEA UR7, UR6, UR7, 0x18 ;  /* 0x0000000706077291 */ /* 0x002fe4000f8ec0ff */
[----:B------:R-:W-:Y:S01]  /*0d00*/  ULEA UR8, UR6, UR8, 0x18 ;  /* 0x0000000806087291 */ /* 0x000fe2000f8ec0ff */
[----:B0-----:R-:W-:Y:S02]  /*0d10*/  SHF.R.U32.HI R8, RZ, 0x3, R10 ;  /* 0x00000003ff087819 */ /* 0x001fe4000001160a */
[----:B------:R-:W-:-:S02]  /*0d20*/  LOP3.LUT R9, R10, 0x7, RZ, 0xc0, !PT ;  /* 0x000000070a097812 */ /* 0x000fc400078ec0ff */
[----:B------:R-:W-:Y:S02]  /*0d30*/  SHF.L.U32 R12, R8, 0x3, RZ ;  /* 0x00000003080c7819 */ /* 0x000fe400000006ff */
[----:B------:R-:W-:Y:S02]  /*0d40*/  SHF.R.U32.HI R8, RZ, 0x4, R10 ;  /* 0x00000004ff087819 */ /* 0x000fe4000001160a */
[----:B------:R-:W-:-:S03]  /*0d50*/  LOP3.LUT R9, R12, 0x8, R9, 0xe2, !PT ;  /* 0x000000080c097812 */ /* 0x000fc600078ee209 */
[----:B------:R-:W-:-:S04]  /*0d60*/  IMAD.SHL.U32 R8, R8, 0x8, RZ ;  /* 0x0000000808087824 */ /* 0x000fc800078e00ff */
[----:B------:R-:W-:-:S05]  /*0d70*/  IMAD R16, R9, 0x10, R8 ;  /* 0x0000001009107824 */ /* 0x000fca00078e0208 */
[C---:B------:R-:W-:Y:S01]  /*0d80*/  LEA R28, R16.reuse, UR7, 0x1 ;  /* 0x00000007101c7c11 */ /* 0x040fe2000f8e08ff */
[----:B------:R-:W-:Y:S01]  /*0d90*/  ULEA UR7, UR6, UR5, 0x18 ;  /* 0x0000000506077291 */ /* 0x000fe2000f8ec0ff */
[----:B------:R-:W-:Y:S01]  /*0da0*/  LEA R39, R16, UR8, 0x1 ;  /* 0x0000000810277c11 */ /* 0x000fe2000f8e08ff */
[----:B------:R-:W-:-:S03]  /*0db0*/  UIADD3 UR5, UPT, UPT, UR5, 0x600, URZ ;  /* 0x0000060005057890 */ /* 0x000fc6000fffe0ff */
[----:B------:R-:W-:Y:S01]  /*0dc0*/  LDSM.16.MT88.4 R28, [R28] ;  /* 0x000000001c1c783b */ /* 0x000fe20000004200 */
[C---:B------:R-:W-:Y:S01]  /*0dd0*/  LEA R12, R16.reuse, UR7, 0x1 ;  /* 0x00000007100c7c11 */ /* 0x040fe2000f8e08ff */
[----:B------:R-:W-:Y:S02]  /*0de0*/  ULEA UR5, UR6, UR5, 0x18 ;  /* 0x0000000506057291 */ /* 0x000fe4000f8ec0ff */
[----:B------:R-:W0:Y:S04]  /*0df0*/  LDSM.16.M88.4 R8, [R39] ;  /* 0x000000002708783b */ /* 0x000e280000000200 */
[----:B------:R-:W1:Y:S01]  /*0e00*/  LDSM.16.M88.4 R12, [R12] ;  /* 0x000000000c0c783b */ /* 0x000e620000000200 */
[----:B------:R-:W-:-:S06]  /*0e10*/  LEA R16, R16, UR5, 0x1 ;  /* 0x0000000510107c11 */ /* 0x000fcc000f8e08ff */
[----:B------:R-:W2:Y:S01]  /*0e20*/  LDSM.16.MT88.4 R16, [R16] ;  /* 0x000000001010783b */ /* 0x000ea20000004200 */
[C---:B0-----:R-:W-:Y:S08]  /*0e30*/  HMMA.16816.F32 R24, R8.reuse, R28, R24 ;  /* 0x0000001c0818723c */ /* 0x041ff00000001818 */
[----:B------:R-:W-:Y:S08]  /*0e40*/  HMMA.16816.F32 R20, R8, R30, R20 ;  /* 0x0000001e0814723c */ /* 0x000ff00000001814 */
[C---:B-1----:R-:W-:Y:S08]  /*0e50*/  HMMA.16816.F32 R8, R12.reuse, R28, RZ ;  /* 0x0000001c0c08723c */ /* 0x042ff000000018ff */
[C---:B------:R-:W-:Y:S08]  /*0e60*/  HMMA.16816.F32 R28, R12.reuse, R30, RZ ;  /* 0x0000001e0c1c723c */ /* 0x040ff000000018ff */
[----:B--2---:R-:W-:Y:S03]  /*0e70*/  HMMA.16816.F32 R24, R12, R16, R24 ;  /* 0x000000100c18723c */ /* 0x004fe60000001818 */
[----:B------:R-:W-:Y:S01]  /*0e80*/  FADD R33, R8, R33 ;  /* 0x0000002108217221 */ /* 0x000fe20000000000 */
[----:B------:R-:W-:Y:S01]  /*0e90*/  FADD R6, R9, R6 ;  /* 0x0000000609067221 */ /* 0x000fe20000000000 */
[----:B------:R-:W-:Y:S01]  /*0ea0*/  FADD R7, R10, R7 ;  /* 0x000000070a077221 */ /* 0x000fe20000000000 */
[----:B------:R-:W-:-:S02]  /*0eb0*/  FADD R4, R11, R4 ;  /* 0x000000040b047221 */ /* 0x000fc40000000000 */
[----:B------:R-:W-:Y:S03]  /*0ec0*/  HMMA.16816.F32 R20, R12, R18, R20 ;  /* 0x000000120c14723c */ /* 0x000fe60000001814 */
[----:B------:R-:W-:Y:S01]  /*0ed0*/  FADD R5, R28, R5 ;  /* 0x000000051c057221 */ /* 0x000fe20000000000 */
[----:B------:R-:W-:Y:S01]  /*0ee0*/  FADD R2, R29, R2 ;  /* 0x000000021d027221 */ /* 0x000fe20000000000 */
[----:B------:R-:W-:Y:S01]  /*0ef0*/  FADD R3, R30, R3 ;  /* 0x000000031e037221 */ /* 0x000fe20000000000 */
[----:B------:R-:W-:Y:S01]  /*0f00*/  FADD R0, R31, R0 ;  /* 0x000000001f007221 */ /* 0x000fe20000000000 */
[----:B------:R-:W-:Y:S06]  /*0f10*/  BAR.SYNC.DEFER_BLOCKING 0x0 ;  /* 0x0000000000007b1d */ /* 0x000fec0000010000 */
[----:B------:R-:W-:Y:S07]  /*0f20*/  @!P0 BRA `(.L_x_3) ;  /* 0xfffffff000a08947 */ /* 0x000fee000383ffff */
[----:B------:R-:W-:Y:S01]  /*0f30*/  FFMA R24, R24, 0.00048828125, R33 ;  /* 0x3a00000018187823 */ /* 0x000fe20000000021 */
[----:B------:R-:W-:Y:S01]  /*0f40*/  FFMA R25, R25, 0.00048828125, R6 ;  /* 0x3a00000019197823 */ /* 0x000fe20000000006 */
[----:B------:R-:W-:Y:S01]  /*0f50*/  FFMA R26, R26, 0.00048828125, R7 ;  /* 0x3a0000001a1a7823 */ /* 0x000fe20000000007 */
[----:B------:R-:W-:Y:S01]  /*0f60*/  FFMA R27, R27, 0.00048828125, R4 ;  /* 0x3a0000001b1b7823 */ /* 0x000fe20000000004 */
[----:B------:R-:W-:Y:S01]  /*0f70*/  FFMA R20, R20, 0.00048828125, R5 ;  /* 0x3a00000014147823 */ /* 0x000fe20000000005 */
[----:B------:R-:W-:Y:S01]  /*0f80*/  FFMA R21, R21, 0.00048828125, R2 ;  /* 0x3a00000015157823 */ /* 0x000fe20000000002 */
[----:B------:R-:W-:Y:S01]  /*0f90*/  FFMA R22, R22, 0.00048828125, R3 ;  /* 0x3a00000016167823 */ /* 0x000fe20000000003 */
[----:B------:R-:W-:-:S07]  /*0fa0*/  FFMA R23, R23, 0.00048828125, R0 ;  /* 0x3a00000017177823 */ /* 0x000fce0000000000 */
.L_x_0:
[----:B------:R-:W0:Y:S01]  /*0fb0*/  S2R R2, SR_LANEID ;  /* 0x0000000000027919 */ /* 0x000e220000000000 */
[----:B------:R-:W1:Y:S01]  /*0fc0*/  S2UR UR4, SR_CTAID.Y ;  /* 0x00000000000479c3 */ /* 0x000e620000002600 */
[----:B------:R-:W-:Y:S01]  /*0fd0*/  IMAD.MOV.U32 R3, RZ, RZ, RZ ;  /* 0x000000ffff037224 */ /* 0x000fe200078e00ff */
[----:B------:R-:W2:Y:S06]  /*0fe0*/  S2R R9, SR_CTAID.X ;  /* 0x0000000000097919 */ /* 0x000eac0000002500 */
[----:B------:R-:W1:Y:S08]  /*0ff0*/  LDC R7, c[0x0][0x39c] ;  /* 0x0000e700ff077b82 */ /* 0x000e700000000800 */
[----:B------:R-:W3:Y:S01]  /*1000*/  LDC.64 R10, c[0x0][0x390] ;  /* 0x0000e400ff0a7b82 */ /* 0x000ee20000000a00 */
[----:B0-----:R-:W-:Y:S01]  /*1010*/  SHF.R.U32.HI R5, RZ, 0x2, R2 ;  /* 0x00000002ff057819 */ /* 0x001fe20000011602 */
[----:B-1----:R-:W-:Y:S01]  /*1020*/  IMAD R0, R7, UR4, RZ ;  /* 0x0000000407007c24 */ /* 0x002fe2000f8e02ff */
[----:B------:R-:W-:-:S02]  /*1030*/  LOP3.LUT R2, R2, 0x3, RZ, 0xc0, !PT ;  /* 0x0000000302027812 */ /* 0x000fc400078ec0ff */
[----:B------:R-:W-:Y:S02]  /*1040*/  SHF.R.U32.HI R7, RZ, 0x1, R7 ;  /* 0x00000001ff077819 */ /* 0x000fe40000011607 */
[----:B------:R-:W-:-:S03]  /*1050*/  SHF.L.U32 R0, R0, 0x4, RZ ;  /* 0x0000000400007819 */ /* 0x000fc600000006ff */
[----:B------:R-:W-:Y:S01]  /*1060*/  IMAD.WIDE.U32 R2, R5, R7, R2 ;  /* 0x0000000705027225 */ /* 0x000fe200078e0002 */
[----:B--2---:R-:W-:-:S04]  /*1070*/  LEA R9, P0, R9, R0, 0x4 ;  /* 0x0000000009097211 */ /* 0x004fc800078020ff */
[----:B------:R-:W-:Y:S02]  /*1080*/  LEA.HI.X.SX32 R0, R0, RZ, 0x1, P0 ;  /* 0x000000ff00007211 */ /* 0x000fe400000f0eff */
[----:B---3--:R-:W-:-:S04]  /*1090*/  LEA R5, P0, R9, R10, 0x2 ;  /* 0x0000000a09057211 */ /* 0x008fc800078010ff */
[----:B------:R-:W-:Y:S02]  /*10a0*/  LEA.HI.X R9, R9, R11, R0, 0x2, P0 ;  /* 0x0000000b09097211 */ /* 0x000fe400000f1400 */
[----:B------:R-:W-:-:S04]  /*10b0*/  LEA R4, P0, R2, R5, 0x3 ;  /* 0x0000000502047211 */ /* 0x000fc800078018ff */
[----:B------:R-:W-:-:S03]  /*10c0*/  LEA.HI.X R5, R2, R9, R3, 0x3, P0 ;  /* 0x0000000902057211 */ /* 0x000fc600000f1c03 */
[----:B------:R-:W-:Y:S02]  /*10d0*/  IMAD.WIDE.U32 R2, R7, 0x40, R4 ;  /* 0x0000004007027825 */ /* 0x000fe400078e0004 */
[----:B------:R-:W-:Y:S04]  /*10e0*/  STG.E.64 desc[UR12][R4.64], R24 ;  /* 0x0000001804007986 */ /* 0x000fe8000c101b0c */
[----:B------:R-:W-:Y:S04]  /*10f0*/  STG.E.64 desc[UR12][R2.64], R26 ;  /* 0x0000001a02007986 */ /* 0x000fe8000c101b0c */
[----:B------:R-:W-:Y:S04]  /*1100*/  STG.E.64 desc[UR12][R4.64+0x20], R20 ;  /* 0x0000201404007986 */ /* 0x000fe8000c101b0c */
[----:B------:R-:W-:Y:S01]  /*1110*/  STG.E.64 desc[UR12][R2.64+0x20], R22 ;  /* 0x0000201602007986 */ /* 0x000fe2000c101b0c */
[----:B------:R-:W-:Y:S05]  /*1120*/  EXIT ;  /* 0x000000000000794d */ /* 0x000fea0003800000 */
.L_x_4:
[----:B------:R-:W-:-:S00]  /*1130*/  BRA `(.L_x_4) ;  /* 0xfffffffc00fc7947 */ /* 0x000fc0000383ffff */
[----:B------:R-:W-:-:S00]  /*1140*/  NOP ;  /* 0x0000000000007918 */ /* 0x000fc00000000000 */
        /* <DEDUP_REMOVED lines=11> */
.L_x_5:


//--------------------- .nv.shared._Z6matmulPKfS0_Pfiii --------------------------
	.section	.nv.shared._Z6matmulPKfS0_Pfiii,"aw",@nobits
	.sectionflags	@""
	.align	2
.nv.shared._Z6matmulPKfS0_Pfiii:
	.zero		3072


//--------------------- .nv.shared.reserved.0     --------------------------
	.section	.nv.shared.reserved.0,"aw",@nobits
	.weak		__nv_reservedSMEM_offset_0_alias
	.size		__nv_reservedSMEM_offset_0_alias, 0, 64
	.other		__nv_reservedSMEM_offset_0_alias,@"STO_CUDA_RESERVED_SHARED STV_DEFAULT"
__nv_reservedSMEM_offset_0_alias:
	.zero		0
	.zero		64


//--------------------- .nv.constant0._Z6matmulPKfS0_Pfiii --------------------------
	.section	.nv.constant0._Z6matmulPKfS0_Pfiii,"a",@progbits
	.sectionflags	@""
	.align	4
.nv.constant0._Z6matmulPKfS0_Pfiii:
	.zero		932


//--------------------- SYMBOLS --------------------------

	.type		.nv.reservedSmem.offset0,@object
	.size		.nv.reservedSmem.offset0,0x4
	.type		.nv.reservedSmem.cap,@object
	.size		.nv.reservedSmem.cap,0x4
